//
// Generated by NVIDIA NVVM Compiler
//
// Compiler Build ID: CL-36424714
// Cuda compilation tools, release 13.0, V13.0.88
// Based on NVVM 20.0.0
//

.version 9.0
.target sm_100
.address_size 64

	// .globl	_Z12file1_kerneliRi

.visible .entry _Z12file1_kerneliRi(
	.param .u32 _Z12file1_kerneliRi_param_0,
	.param .u64 .ptr .align 1 _Z12file1_kerneliRi_param_1
)
{
	.reg .b32 	%r<3>;
	.reg .b64 	%rd<3>;

	ld.param.u32 	%r1, [_Z12file1_kerneliRi_param_0];
	ld.param.u64 	%rd1, [_Z12file1_kerneliRi_param_1];
	cvta.to.global.u64 	%rd2, %rd1;
	neg.s32 	%r2, %r1;
	st.global.u32 	[%rd2], %r2;
	ret;

}


// ===== COMPILED SASS (sm_100) =====

	.target	sm_100

	.elftype	@"ET_EXEC"


//--------------------- .note.nv.tkinfo           --------------------------
	.section	.note.nv.tkinfo,"",@"SHT_NOTE"
	.sectionflags	@"SHF_NOTE_NV_TKINFO"
	.tkinfo
        /*0018*/ 	.word	0x00000002
        /*0030*/ 	.string	""
        /*0030*/ 	.string	"ptxas"
        /*0030*/ 	.string	"Cuda compilation tools, release 13.0, V13.0.88"
        /*0030*/ 	.string	"Build cuda_13.0.r13.0/compiler.36424714_0"
        /*0030*/ 	.string	"-arch sm_100 -m 64 "



//--------------------- .note.nv.cuinfo           --------------------------
	.section	.note.nv.cuinfo,"",@"SHT_NOTE"
	.sectionflags	@"SHF_NOTE_NV_CUINFO"
        /*0018*/ 	.short	0x0002
        /*001a*/ 	.short	0x0064
        /*001c*/ 	.short	0x0082
	.zero		2


//--------------------- .nv.info                  --------------------------
	.section	.nv.info,"",@"SHT_CUDA_INFO"
	.align	4


	//----- nvinfo : EIATTR_REGCOUNT
	.align		4
        /*0000*/ 	.byte	0x04, 0x2f
        /*0002*/ 	.short	(.L_1 - .L_0)
	.align		4
.L_0:
        /*0004*/ 	.word	index@(_Z12file1_kerneliRi)
        /*0008*/ 	.word	0x00000008


	//----- nvinfo : EIATTR_FRAME_SIZE
	.align		4
.L_1:
        /*000c*/ 	.byte	0x04, 0x11
        /*000e*/ 	.short	(.L_3 - .L_2)
	.align		4
.L_2:
        /*0010*/ 	.word	index@(_Z12file1_kerneliRi)
        /*0014*/ 	.word	0x00000000


	//----- nvinfo : EIATTR_MIN_STACK_SIZE
	.align		4
.L_3:
        /*0018*/ 	.byte	0x04, 0x12
        /*001a*/ 	.short	(.L_5 - .L_4)
	.align		4
.L_4:
        /*001c*/ 	.word	index@(_Z12file1_kerneliRi)
        /*0020*/ 	.word	0x00000000
.L_5:


//--------------------- .nv.compat                --------------------------
	.section	.nv.compat,"",@"SHT_CUDA_COMPAT_INFO"
	.align	4
        /*0000*/ 	.byte	0x02, 0x09, 0x00, 0x00, 0x02, 0x02, 0x01, 0x00, 0x02, 0x05, 0x05, 0x00, 0x03, 0x07, 0x01, 0x01
        /*0010*/ 	.byte	0x02, 0x03, 0x00, 0x00, 0x02, 0x06, 0x01, 0x00, 0x04, 0x0b, 0x08, 0x00, 0x09, 0x00, 0x00, 0x00
        /*0020*/ 	.byte	0x00, 0x00, 0x00, 0x00


//--------------------- .nv.info._Z12file1_kerneliRi --------------------------
	.section	.nv.info._Z12file1_kerneliRi,"",@"SHT_CUDA_INFO"
	.sectionflags	@""
	.align	4


	//----- nvinfo : EIATTR_CUDA_API_VERSION
	.align		4
        /*0000*/ 	.byte	0x04, 0x37
        /*0002*/ 	.short	(.L_7 - .L_6)
.L_6:
        /*0004*/ 	.word	0x00000082


	//----- nvinfo : EIATTR_KPARAM_INFO
	.align		4
.L_7:
        /*0008*/ 	.byte	0x04, 0x17
        /*000a*/ 	.short	(.L_9 - .L_8)
.L_8:
        /*000c*/ 	.word	0x00000000
        /*0010*/ 	.short	0x0001
        /*0012*/ 	.short	0x0008
        /*0014*/ 	.byte	0x00, 0xf5, 0x21, 0x00


	//----- nvinfo : EIATTR_KPARAM_INFO
	.align		4
.L_9:
        /*0018*/ 	.byte	0x04, 0x17
        /*001a*/ 	.short	(.L_11 - .L_10)
.L_10:
        /*001c*/ 	.word	0x00000000
        /*0020*/ 	.short	0x0000
        /*0022*/ 	.short	0x0000
        /*0024*/ 	.byte	0x00, 0xf0, 0x11, 0x00


	//----- nvinfo : EIATTR_SPARSE_MMA_MASK
	.align		4
.L_11:
        /*0028*/ 	.byte	0x03, 0x50
        /*002a*/ 	.short	0x0000


	//----- nvinfo : EIATTR_MAXREG_COUNT
	.align		4
        /*002c*/ 	.byte	0x03, 0x1b
        /*002e*/ 	.short	0x00ff


	//----- nvinfo : EIATTR_MERCURY_ISA_VERSION
	.align		4
        /*0030*/ 	.byte	0x03, 0x5f
        /*0032*/ 	.short	0x0101


	//----- nvinfo : EIATTR_VRC_CTA_INIT_COUNT
	.align		4
        /*0034*/ 	.byte	0x02, 0x4a
	.zero		1
	.zero		1


	//----- nvinfo : EIATTR_EXIT_INSTR_OFFSETS
	.align		4
        /*0038*/ 	.byte	0x04, 0x1c
        /*003a*/ 	.short	(.L_13 - .L_12)


	//   ....[0]....
.L_12:
        /*003c*/ 	.word	0x00000060


	//----- nvinfo : EIATTR_CBANK_PARAM_SIZE
	.align		4
.L_13:
        /*0040*/ 	.byte	0x03, 0x19
        /*0042*/ 	.short	0x0010


	//----- nvinfo : EIATTR_PARAM_CBANK
	.align		4
        /*0044*/ 	.byte	0x04, 0x0a
        /*0046*/ 	.short	(.L_15 - .L_14)
	.align		4
.L_14:
        /*0048*/ 	.word	index@(.nv.constant0._Z12file1_kerneliRi)
        /*004c*/ 	.short	0x0380
        /*004e*/ 	.short	0x0010


	//----- nvinfo : EIATTR_SW_WAR
	.align		4
.L_15:
        /*0050*/ 	.byte	0x04, 0x36
        /*0052*/ 	.short	(.L_17 - .L_16)
.L_16:
        /*0054*/ 	.word	0x00000008
.L_17:


//--------------------- .nv.callgraph             --------------------------
	.section	.nv.callgraph,"",@"SHT_CUDA_CALLGRAPH"
	.align	4
	.sectionentsize	8
	.align		4
        /*0000*/ 	.word	0x00000000
	.align		4
        /*0004*/ 	.word	0xffffffff
	.align		4
        /*0008*/ 	.word	0x00000000
	.align		4
        /*000c*/ 	.word	0xfffffffe
	.align		4
        /*0010*/ 	.word	0x00000000
	.align		4
        /*0014*/ 	.word	0xfffffffd
	.align		4
        /*0018*/ 	.word	0x00000000
	.align		4
        /*001c*/ 	.word	0xfffffffc


//--------------------- .text._Z12file1_kerneliRi --------------------------
	.section	.text._Z12file1_kerneliRi,"ax",@progbits
	.align	128
        .global         _Z12file1_kerneliRi
        .type           _Z12file1_kerneliRi,@function
        .size           _Z12file1_kerneliRi,(.L_x_1 - _Z12file1_kerneliRi)
        .other          _Z12file1_kerneliRi,@"STO_CUDA_ENTRY STV_DEFAULT"
_Z12file1_kerneliRi:
.text._Z12file1_kerneliRi:
[----:B------:R-:W-:Y:S08]  /*0000*/  LDC R1, c[0x0][0x37c] ;  /* 0x0000df00ff017b82 */ /* 0x000ff00000000800 */
[----:B------:R-:W0:Y:S01]  /*0010*/  LDC.64 R2, c[0x0][0x388] ;  /* 0x0000e200ff027b82 */ /* 0x000e220000000a00 */
[----:B------:R-:W1:Y:S01]  /*0020*/  LDCU UR6, c[0x0][0x380] ;  /* 0x00007000ff0677ac */ /* 0x000e620008000800 */
[----:B------:R-:W0:Y:S01]  /*0030*/  LDCU.64 UR4, c[0x0][0x358] ;  /* 0x00006b00ff0477ac */ /* 0x000e220008000a00 */
[----:B-1----:R-:W-:-:S05]  /*0040*/  IADD3 R5, PT, PT, RZ, -UR6, RZ ;  /* 0x80000006ff057c10 */ /* 0x002fca000fffe0ff */
[----:B0-----:R-:W-:Y:S01]  /*0050*/  STG.E desc[UR4][R2.64], R5 ;  /* 0x0000000502007986 */ /* 0x001fe2000c101904 */
[----:B------:R-:W-:Y:S05]  /*0060*/  EXIT ;  /* 0x000000000000794d */ /* 0x000fea0003800000 */
.L_x_0:
[----:B------:R-:W-:-:S00]  /*0070*/  BRA `(.L_x_0) ;  /* 0xfffffffc00fc7947 */ /* 0x000fc0000383ffff */
[----:B------:R-:W-:-:S00]  /*0080*/  NOP ;  /* 0x0000000000007918 */ /* 0x000fc00000000000 */
[----:B------:R-:W-:-:S00]  /*0090*/  NOP ;  /* 0x0000000000007918 */ /* 0x000fc00000000000 */
[----:B------:R-:W-:-:S00]  /*00a0*/  NOP ;  /* 0x0000000000007918 */ /* 0x000fc00000000000 */
[----:B------:R-:W-:-:S00]  /*00b0*/  NOP ;  /* 0x0000000000007918 */ /* 0x000fc00000000000 */
[----:B------:R-:W-:-:S00]  /*00c0*/  NOP ;  /* 0x0000000000007918 */ /* 0x000fc00000000000 */
[----:B------:R-:W-:-:S00]  /*00d0*/  NOP ;  /* 0x0000000000007918 */ /* 0x000fc00000000000 */
[----:B------:R-:W-:-:S00]  /*00e0*/  NOP ;  /* 0x0000000000007918 */ /* 0x000fc00000000000 */
[----:B------:R-:W-:-:S00]  /*00f0*/  NOP ;  /* 0x0000000000007918 */ /* 0x000fc00000000000 */
.L_x_1:


//--------------------- .nv.shared.reserved.0     --------------------------
	.section	.nv.shared.reserved.0,"aw",@nobits
	.weak		__nv_reservedSMEM_offset_0_alias
	.size		__nv_reservedSMEM_offset_0_alias, 0, 64
	.other		__nv_reservedSMEM_offset_0_alias,@"STO_CUDA_RESERVED_SHARED STV_DEFAULT"
__nv_reservedSMEM_offset_0_alias:
	.zero		0
	.zero		64


//--------------------- .nv.constant0._Z12file1_kerneliRi --------------------------
	.section	.nv.constant0._Z12file1_kerneliRi,"a",@progbits
	.sectionflags	@""
	.align	4
.nv.constant0._Z12file1_kerneliRi:
	.zero		912


//--------------------- SYMBOLS --------------------------

	.type		.nv.reservedSmem.offset0,@object
	.size		.nv.reservedSmem.offset0,0x4
